//
// Generated by NVIDIA NVVM Compiler
//
// Compiler Build ID: CL-36424714
// Cuda compilation tools, release 13.0, V13.0.88
// Based on NVVM 20.0.0
//

.version 9.0
.target sm_100
.address_size 64

	// .globl	_Z14printThreadIdsv
.extern .func  (.param .b32 func_retval0) vprintf
(
	.param .b64 vprintf_param_0,
	.param .b64 vprintf_param_1
)
;
.global .align 1 .b8 $str[96] = {103, 108, 111, 98, 97, 108, 73, 100, 58, 32, 37, 100, 44, 32, 116, 104, 114, 101, 97, 100, 73, 100, 120, 46, 120, 58, 32, 37, 100, 44, 32, 116, 104, 114, 101, 97, 100, 73, 100, 120, 46, 121, 58, 32, 37, 100, 44, 32, 116, 104, 114, 101, 97, 100, 73, 100, 120, 46, 122, 58, 32, 37, 100, 44, 32, 98, 108, 111, 99, 107, 68, 105, 109, 46, 120, 58, 32, 37, 100, 44, 32, 98, 108, 111, 99, 107, 73, 100, 120, 46, 120, 32, 37, 100, 10};
.global .align 1 .b8 $str$1[14] = {71, 108, 111, 98, 97, 108, 73, 100, 58, 32, 37, 100, 10};

.visible .entry _Z14printThreadIdsv()
{
	.local .align 8 .b8 	__local_depot0[24];
	.reg .b64 	%SP;
	.reg .b64 	%SPL;
	.reg .b32 	%r<9>;
	.reg .b64 	%rd<5>;

	mov.u64 	%SPL, __local_depot0;
	cvta.local.u64 	%SP, %SPL;
	add.u64 	%rd1, %SP, 0;
	add.u64 	%rd2, %SPL, 0;
	mov.u32 	%r1, %tid.x;
	mov.u32 	%r2, %ntid.x;
	mov.u32 	%r3, %ctaid.x;
	mad.lo.s32 	%r4, %r2, %r3, %r1;
	mov.u32 	%r5, %tid.y;
	mov.u32 	%r6, %tid.z;
	st.local.v2.u32 	[%rd2], {%r4, %r1};
	st.local.v2.u32 	[%rd2+8], {%r5, %r6};
	st.local.v2.u32 	[%rd2+16], {%r2, %r3};
	mov.u64 	%rd3, $str;
	cvta.global.u64 	%rd4, %rd3;
	{ // callseq 0, 0
	.param .b64 param0;
	st.param.b64 	[param0], %rd4;
	.param .b64 param1;
	st.param.b64 	[param1], %rd1;
	.param .b32 retval0;
	call.uni (retval0), 
	vprintf, 
	(
	param0, 
	param1
	);
	ld.param.b32 	%r7, [retval0];
	} // callseq 0
	ret;

}
	// .globl	_Z28printGlobalId_oneBlockOneDimv
.visible .entry _Z28printGlobalId_oneBlockOneDimv()
{
	.local .align 8 .b8 	__local_depot1[8];
	.reg .b64 	%SP;
	.reg .b64 	%SPL;
	.reg .b32 	%r<4>;
	.reg .b64 	%rd<5>;

	mov.u64 	%SPL, __local_depot1;
	cvta.local.u64 	%SP, %SPL;
	add.u64 	%rd1, %SP, 0;
	add.u64 	%rd2, %SPL, 0;
	mov.u32 	%r1, %tid.x;
	st.local.u32 	[%rd2], %r1;
	mov.u64 	%rd3, $str$1;
	cvta.global.u64 	%rd4, %rd3;
	{ // callseq 1, 0
	.param .b64 param0;
	st.param.b64 	[param0], %rd4;
	.param .b64 param1;
	st.param.b64 	[param1], %rd1;
	.param .b32 retval0;
	call.uni (retval0), 
	vprintf, 
	(
	param0, 
	param1
	);
	ld.param.b32 	%r2, [retval0];
	} // callseq 1
	ret;

}
	// .globl	_Z27printGlobalId_NBlocksOneDimv
.visible .entry _Z27printGlobalId_NBlocksOneDimv()
{
	.local .align 8 .b8 	__local_depot2[8];
	.reg .b64 	%SP;
	.reg .b64 	%SPL;
	.reg .b32 	%r<7>;
	.reg .b64 	%rd<5>;

	mov.u64 	%SPL, __local_depot2;
	cvta.local.u64 	%SP, %SPL;
	add.u64 	%rd1, %SP, 0;
	add.u64 	%rd2, %SPL, 0;
	mov.u32 	%r1, %tid.x;
	mov.u32 	%r2, %ntid.x;
	mov.u32 	%r3, %ctaid.x;
	mad.lo.s32 	%r4, %r2, %r3, %r1;
	st.local.u32 	[%rd2], %r4;
	mov.u64 	%rd3, $str$1;
	cvta.global.u64 	%rd4, %rd3;
	{ // callseq 2, 0
	.param .b64 param0;
	st.param.b64 	[param0], %rd4;
	.param .b64 param1;
	st.param.b64 	[param1], %rd1;
	.param .b32 retval0;
	call.uni (retval0), 
	vprintf, 
	(
	param0, 
	param1
	);
	ld.param.b32 	%r5, [retval0];
	} // callseq 2
	ret;

}


// ===== COMPILED SASS (sm_100) =====

	.target	sm_100

	.elftype	@"ET_EXEC"


//--------------------- .note.nv.tkinfo           --------------------------
	.section	.note.nv.tkinfo,"",@"SHT_NOTE"
	.sectionflags	@"SHF_NOTE_NV_TKINFO"
	.tkinfo
        /*0018*/ 	.word	0x00000002
        /*0030*/ 	.string	""
        /*0030*/ 	.string	"ptxas"
        /*0030*/ 	.string	"Cuda compilation tools, release 13.0, V13.0.88"
        /*0030*/ 	.string	"Build cuda_13.0.r13.0/compiler.36424714_0"
        /*0030*/ 	.string	"-arch sm_100 -m 64 "



//--------------------- .note.nv.cuinfo           --------------------------
	.section	.note.nv.cuinfo,"",@"SHT_NOTE"
	.sectionflags	@"SHF_NOTE_NV_CUINFO"
        /*0018*/ 	.short	0x0002
        /*001a*/ 	.short	0x0064
        /*001c*/ 	.short	0x0082
	.zero		2


//--------------------- .nv.info                  --------------------------
	.section	.nv.info,"",@"SHT_CUDA_INFO"
	.align	4


	//----- nvinfo : EIATTR_REGCOUNT
	.align		4
        /*0000*/ 	.byte	0x04, 0x2f
        /*0002*/ 	.short	(.L_3 - .L_2)
	.align		4
.L_2:
        /*0004*/ 	.word	index@(_Z14printThreadIdsv)
        /*0008*/ 	.word	0x00000018


	//----- nvinfo : EIATTR_FRAME_SIZE
	.align		4
.L_3:
        /*000c*/ 	.byte	0x04, 0x11
        /*000e*/ 	.short	(.L_5 - .L_4)
	.align		4
.L_4:
        /*0010*/ 	.word	index@(_Z14printThreadIdsv)
        /*0014*/ 	.word	0x00000018


	//----- nvinfo : EIATTR_REGCOUNT
	.align		4
.L_5:
        /*0018*/ 	.byte	0x04, 0x2f
        /*001a*/ 	.short	(.L_7 - .L_6)
	.align		4
.L_6:
        /*001c*/ 	.word	index@(_Z28printGlobalId_oneBlockOneDimv)
        /*0020*/ 	.word	0x00000018


	//----- nvinfo : EIATTR_FRAME_SIZE
	.align		4
.L_7:
        /*0024*/ 	.byte	0x04, 0x11
        /*0026*/ 	.short	(.L_9 - .L_8)
	.align		4
.L_8:
        /*0028*/ 	.word	index@(_Z28printGlobalId_oneBlockOneDimv)
        /*002c*/ 	.word	0x00000008


	//----- nvinfo : EIATTR_REGCOUNT
	.align		4
.L_9:
        /*0030*/ 	.byte	0x04, 0x2f
        /*0032*/ 	.short	(.L_11 - .L_10)
	.align		4
.L_10:
        /*0034*/ 	.word	index@(_Z27printGlobalId_NBlocksOneDimv)
        /*0038*/ 	.word	0x00000018


	//----- nvinfo : EIATTR_FRAME_SIZE
	.align		4
.L_11:
        /*003c*/ 	.byte	0x04, 0x11
        /*003e*/ 	.short	(.L_13 - .L_12)
	.align		4
.L_12:
        /*0040*/ 	.word	index@(_Z27printGlobalId_NBlocksOneDimv)
        /*0044*/ 	.word	0x00000008


	//----- nvinfo : EIATTR_MIN_STACK_SIZE
	.align		4
.L_13:
        /*0048*/ 	.byte	0x04, 0x12
        /*004a*/ 	.short	(.L_15 - .L_14)
	.align		4
.L_14:
        /*004c*/ 	.word	index@(_Z27printGlobalId_NBlocksOneDimv)
        /*0050*/ 	.word	0x00000008


	//----- nvinfo : EIATTR_MIN_STACK_SIZE
	.align		4
.L_15:
        /*0054*/ 	.byte	0x04, 0x12
        /*0056*/ 	.short	(.L_17 - .L_16)
	.align		4
.L_16:
        /*0058*/ 	.word	index@(_Z28printGlobalId_oneBlockOneDimv)
        /*005c*/ 	.word	0x00000008


	//----- nvinfo : EIATTR_MIN_STACK_SIZE
	.align		4
.L_17:
        /*0060*/ 	.byte	0x04, 0x12
        /*0062*/ 	.short	(.L_19 - .L_18)
	.align		4
.L_18:
        /*0064*/ 	.word	index@(_Z14printThreadIdsv)
        /*0068*/ 	.word	0x00000018
.L_19:


//--------------------- .nv.compat                --------------------------
	.section	.nv.compat,"",@"SHT_CUDA_COMPAT_INFO"
	.align	4
        /*0000*/ 	.byte	0x02, 0x09, 0x00, 0x00, 0x02, 0x02, 0x01, 0x00, 0x02, 0x05, 0x05, 0x00, 0x03, 0x07, 0x01, 0x01
        /*0010*/ 	.byte	0x02, 0x03, 0x00, 0x00, 0x02, 0x06, 0x01, 0x00, 0x04, 0x0b, 0x08, 0x00, 0x09, 0x00, 0x00, 0x00
        /*0020*/ 	.byte	0x00, 0x00, 0x00, 0x00


//--------------------- .nv.info._Z27printGlobalId_NBlocksOneDimv --------------------------
	.section	.nv.info._Z27printGlobalId_NBlocksOneDimv,"",@"SHT_CUDA_INFO"
	.sectionflags	@""
	.align	4


	//----- nvinfo : EIATTR_CUDA_API_VERSION
	.align		4
        /*0000*/ 	.byte	0x04, 0x37
        /*0002*/ 	.short	(.L_21 - .L_20)
.L_20:
        /*0004*/ 	.word	0x00000082


	//----- nvinfo : EIATTR_SPARSE_MMA_MASK
	.align		4
.L_21:
        /*0008*/ 	.byte	0x03, 0x50
        /*000a*/ 	.short	0x0000


	//----- nvinfo : EIATTR_MAXREG_COUNT
	.align		4
        /*000c*/ 	.byte	0x03, 0x1b
        /*000e*/ 	.short	0x00ff


	//----- nvinfo : EIATTR_EXTERNS
	.align		4
        /*0010*/ 	.byte	0x04, 0x0f
        /*0012*/ 	.short	(.L_23 - .L_22)


	//   ....[0]....
	.align		4
.L_22:
        /*0014*/ 	.word	index@(vprintf)


	//----- nvinfo : EIATTR_MERCURY_ISA_VERSION
	.align		4
.L_23:
        /*0018*/ 	.byte	0x03, 0x5f
        /*001a*/ 	.short	0x0101


	//----- nvinfo : EIATTR_VRC_CTA_INIT_COUNT
	.align		4
        /*001c*/ 	.byte	0x02, 0x4a
	.zero		1
	.zero		1


	//----- nvinfo : EIATTR_SYSCALL_OFFSETS
	.align		4
        /*0020*/ 	.byte	0x04, 0x46
        /*0022*/ 	.short	(.L_25 - .L_24)


	//   ....[0]....
.L_24:
        /*0024*/ 	.word	0x00000110


	//----- nvinfo : EIATTR_EXIT_INSTR_OFFSETS
	.align		4
.L_25:
        /*0028*/ 	.byte	0x04, 0x1c
        /*002a*/ 	.short	(.L_27 - .L_26)


	//   ....[0]....
.L_26:
        /*002c*/ 	.word	0x00000120


	//----- nvinfo : EIATTR_SW_WAR
	.align		4
.L_27:
        /*0030*/ 	.byte	0x04, 0x36
        /*0032*/ 	.short	(.L_29 - .L_28)
.L_28:
        /*0034*/ 	.word	0x00000008
.L_29:


//--------------------- .nv.info._Z28printGlobalId_oneBlockOneDimv --------------------------
	.section	.nv.info._Z28printGlobalId_oneBlockOneDimv,"",@"SHT_CUDA_INFO"
	.sectionflags	@""
	.align	4


	//----- nvinfo : EIATTR_CUDA_API_VERSION
	.align		4
        /*0000*/ 	.byte	0x04, 0x37
        /*0002*/ 	.short	(.L_31 - .L_30)
.L_30:
        /*0004*/ 	.word	0x00000082


	//----- nvinfo : EIATTR_SPARSE_MMA_MASK
	.align		4
.L_31:
        /*0008*/ 	.byte	0x03, 0x50
        /*000a*/ 	.short	0x0000


	//----- nvinfo : EIATTR_MAXREG_COUNT
	.align		4
        /*000c*/ 	.byte	0x03, 0x1b
        /*000e*/ 	.short	0x00ff


	//----- nvinfo : EIATTR_EXTERNS
	.align		4
        /*0010*/ 	.byte	0x04, 0x0f
        /*0012*/ 	.short	(.L_33 - .L_32)


	//   ....[0]....
	.align		4
.L_32:
        /*0014*/ 	.word	index@(vprintf)


	//----- nvinfo : EIATTR_MERCURY_ISA_VERSION
	.align		4
.L_33:
        /*0018*/ 	.byte	0x03, 0x5f
        /*001a*/ 	.short	0x0101


	//----- nvinfo : EIATTR_VRC_CTA_INIT_COUNT
	.align		4
        /*001c*/ 	.byte	0x02, 0x4a
	.zero		1
	.zero		1


	//----- nvinfo : EIATTR_SYSCALL_OFFSETS
	.align		4
        /*0020*/ 	.byte	0x04, 0x46
        /*0022*/ 	.short	(.L_35 - .L_34)


	//   ....[0]....
.L_34:
        /*0024*/ 	.word	0x000000e0


	//----- nvinfo : EIATTR_EXIT_INSTR_OFFSETS
	.align		4
.L_35:
        /*0028*/ 	.byte	0x04, 0x1c
        /*002a*/ 	.short	(.L_37 - .L_36)


	//   ....[0]....
.L_36:
        /*002c*/ 	.word	0x000000f0


	//----- nvinfo : EIATTR_SW_WAR
	.align		4
.L_37:
        /*0030*/ 	.byte	0x04, 0x36
        /*0032*/ 	.short	(.L_39 - .L_38)
.L_38:
        /*0034*/ 	.word	0x00000008
.L_39:


//--------------------- .nv.info._Z14printThreadIdsv --------------------------
	.section	.nv.info._Z14printThreadIdsv,"",@"SHT_CUDA_INFO"
	.sectionflags	@""
	.align	4


	//----- nvinfo : EIATTR_CUDA_API_VERSION
	.align		4
        /*0000*/ 	.byte	0x04, 0x37
        /*0002*/ 	.short	(.L_41 - .L_40)
.L_40:
        /*0004*/ 	.word	0x00000082


	//----- nvinfo : EIATTR_SPARSE_MMA_MASK
	.align		4
.L_41:
        /*0008*/ 	.byte	0x03, 0x50
        /*000a*/ 	.short	0x0000


	//----- nvinfo : EIATTR_MAXREG_COUNT
	.align		4
        /*000c*/ 	.byte	0x03, 0x1b
        /*000e*/ 	.short	0x00ff


	//----- nvinfo : EIATTR_EXTERNS
	.align		4
        /*0010*/ 	.byte	0x04, 0x0f
        /*0012*/ 	.short	(.L_43 - .L_42)


	//   ....[0]....
	.align		4
.L_42:
        /*0014*/ 	.word	index@(vprintf)


	//----- nvinfo : EIATTR_MERCURY_ISA_VERSION
	.align		4
.L_43:
        /*0018*/ 	.byte	0x03, 0x5f
        /*001a*/ 	.short	0x0101


	//----- nvinfo : EIATTR_VRC_CTA_INIT_COUNT
	.align		4
        /*001c*/ 	.byte	0x02, 0x4a
	.zero		1
	.zero		1


	//----- nvinfo : EIATTR_SYSCALL_OFFSETS
	.align		4
        /*0020*/ 	.byte	0x04, 0x46
        /*0022*/ 	.short	(.L_45 - .L_44)


	//   ....[0]....
.L_44:
        /*0024*/ 	.word	0x00000150


	//----- nvinfo : EIATTR_EXIT_INSTR_OFFSETS
	.align		4
.L_45:
        /*0028*/ 	.byte	0x04, 0x1c
        /*002a*/ 	.short	(.L_47 - .L_46)


	//   ....[0]....
.L_46:
        /*002c*/ 	.word	0x00000160


	//----- nvinfo : EIATTR_SW_WAR
	.align		4
.L_47:
        /*0030*/ 	.byte	0x04, 0x36
        /*0032*/ 	.short	(.L_49 - .L_48)
.L_48:
        /*0034*/ 	.word	0x00000008
.L_49:


//--------------------- .nv.callgraph             --------------------------
	.section	.nv.callgraph,"",@"SHT_CUDA_CALLGRAPH"
	.align	4
	.sectionentsize	8
	.align		4
        /*0000*/ 	.word	0x00000000
	.align		4
        /*0004*/ 	.word	0xffffffff
	.align		4
        /*0008*/ 	.word	index@(_Z27printGlobalId_NBlocksOneDimv)
	.align		4
        /*000c*/ 	.word	index@(vprintf)
	.align		4
        /*0010*/ 	.word	index@(_Z28printGlobalId_oneBlockOneDimv)
	.align		4
        /*0014*/ 	.word	index@(vprintf)
	.align		4
        /*0018*/ 	.word	index@(_Z14printThreadIdsv)
	.align		4
        /*001c*/ 	.word	index@(vprintf)
	.align		4
        /*0020*/ 	.word	0x00000000
	.align		4
        /*0024*/ 	.word	0xfffffffe
	.align		4
        /*0028*/ 	.word	0x00000000
	.align		4
        /*002c*/ 	.word	0xfffffffd
	.align		4
        /*0030*/ 	.word	0x00000000
	.align		4
        /*0034*/ 	.word	0xfffffffc


//--------------------- .nv.constant4             --------------------------
	.section	.nv.constant4,"a",@progbits
	.align	8
	.align		8
.nv.constant4:
        /*0000*/ 	.dword	vprintf
	.align		8
        /*0008*/ 	.dword	$str
	.align		8
        /*0010*/ 	.dword	$str$1


//--------------------- .text._Z27printGlobalId_NBlocksOneDimv --------------------------
	.section	.text._Z27printGlobalId_NBlocksOneDimv,"ax",@progbits
	.align	128
        .global         _Z27printGlobalId_NBlocksOneDimv
        .type           _Z27printGlobalId_NBlocksOneDimv,@function
        .size           _Z27printGlobalId_NBlocksOneDimv,(.L_x_6 - _Z27printGlobalId_NBlocksOneDimv)
        .other          _Z27printGlobalId_NBlocksOneDimv,@"STO_CUDA_ENTRY STV_DEFAULT"
_Z27printGlobalId_NBlocksOneDimv:
.text._Z27printGlobalId_NBlocksOneDimv:
[----:B------:R-:W0:Y:S01]  /*0000*/  LDC R1, c[0x0][0x37c] ;  /* 0x0000df00ff017b82 */ /* 0x000e220000000800 */
[----:B------:R-:W1:Y:S01]  /*0010*/  S2R R0, SR_TID.X ;  /* 0x0000000000007919 */ /* 0x000e620000002100 */
[----:B------:R-:W2:Y:S01]  /*0020*/  LDCU UR5, c[0x0][0x2fc] ;  /* 0x00005f80ff0577ac */ /* 0x000ea20008000800 */
[----:B------:R-:W-:Y:S01]  /*0030*/  MOV R2, 0x0 ;  /* 0x0000000000027802 */ /* 0x000fe20000000f00 */
[----:B0-----:R-:W-:Y:S01]  /*0040*/  VIADD R1, R1, 0xfffffff8 ;  /* 0xfffffff801017836 */ /* 0x001fe20000000000 */
[----:B------:R-:W1:Y:S01]  /*0050*/  S2R R3, SR_CTAID.X ;  /* 0x0000000000037919 */ /* 0x000e620000002500 */
[----:B------:R-:W1:Y:S01]  /*0060*/  LDCU UR6, c[0x0][0x360] ;  /* 0x00006c00ff0677ac */ /* 0x000e620008000800 */
[----:B------:R-:W0:Y:S02]  /*0070*/  LDCU UR4, c[0x0][0x2f8] ;  /* 0x00005f00ff0477ac */ /* 0x000e240008000800 */
[----:B0-----:R-:W-:-:S05]  /*0080*/  IADD3 R6, P0, PT, R1, UR4, RZ ;  /* 0x0000000401067c10 */ /* 0x001fca000ff1e0ff */
[----:B--2---:R-:W-:Y:S02]  /*0090*/  IMAD.X R7, RZ, RZ, UR5, P0 ;  /* 0x00000005ff077e24 */ /* 0x004fe400080e06ff */
[----:B-1----:R-:W-:Y:S01]  /*00a0*/  IMAD R0, R3, UR6, R0 ;  /* 0x0000000603007c24 */ /* 0x002fe2000f8e0200 */
[----:B------:R-:W0:Y:S01]  /*00b0*/  LDCU.64 UR6, c[0x4][0x10] ;  /* 0x01000200ff0677ac */ /* 0x000e220008000a00 */
[----:B------:R-:W1:Y:S03]  /*00c0*/  LDC.64 R2, c[0x4][R2] ;  /* 0x0100000002027b82 */ /* 0x000e660000000a00 */
[----:B------:R2:W-:Y:S01]  /*00d0*/  STL [R1], R0 ;  /* 0x0000000001007387 */ /* 0x0005e20000100800 */
[----:B0-----:R-:W-:Y:S01]  /*00e0*/  IMAD.U32 R4, RZ, RZ, UR6 ;  /* 0x00000006ff047e24 */ /* 0x001fe2000f8e00ff */
[----:B--2---:R-:W-:-:S07]  /*00f0*/  MOV R5, UR7 ;  /* 0x0000000700057c02 */ /* 0x004fce0008000f00 */
[----:B------:R-:W-:-:S07]  /*0100*/  LEPC R20, `(.L_x_0) ;  /* 0x000000001014794e */ /* 0x000fce0000000000 */
[----:B-1----:R-:W-:Y:S05]  /*0110*/  CALL.ABS.NOINC R2 ;  /* 0x0000000002007343 */ /* 0x002fea0003c00000 */
.L_x_0:
[----:B------:R-:W-:Y:S05]  /*0120*/  EXIT ;  /* 0x000000000000794d */ /* 0x000fea0003800000 */
.L_x_1:
[----:B------:R-:W-:-:S00]  /*0130*/  BRA `(.L_x_1) ;  /* 0xfffffffc00fc7947 */ /* 0x000fc0000383ffff */
[----:B------:R-:W-:-:S00]  /*0140*/  NOP ;  /* 0x0000000000007918 */ /* 0x000fc00000000000 */
        /* <DEDUP_REMOVED lines=11> */
.L_x_6:


//--------------------- .text._Z28printGlobalId_oneBlockOneDimv --------------------------
	.section	.text._Z28printGlobalId_oneBlockOneDimv,"ax",@progbits
	.align	128
        .global         _Z28printGlobalId_oneBlockOneDimv
        .type           _Z28printGlobalId_oneBlockOneDimv,@function
        .size           _Z28printGlobalId_oneBlockOneDimv,(.L_x_7 - _Z28printGlobalId_oneBlockOneDimv)
        .other          _Z28printGlobalId_oneBlockOneDimv,@"STO_CUDA_ENTRY STV_DEFAULT"
_Z28printGlobalId_oneBlockOneDimv:
.text._Z28printGlobalId_oneBlockOneDimv:
[----:B------:R-:W0:Y:S01]  /*0000*/  LDC R1, c[0x0][0x37c] ;  /* 0x0000df00ff017b82 */ /* 0x000e220000000800 */
[----:B------:R-:W1:Y:S01]  /*0010*/  S2R R8, SR_TID.X ;  /* 0x0000000000087919 */ /* 0x000e620000002100 */
[----:B0-----:R-:W-:Y:S01]  /*0020*/  VIADD R1, R1, 0xfffffff8 ;  /* 0xfffffff801017836 */ /* 0x001fe20000000000 */
[----:B------:R-:W-:Y:S01]  /*0030*/  MOV R0, 0x0 ;  /* 0x0000000000007802 */ /* 0x000fe20000000f00 */
[----:B------:R-:W0:Y:S04]  /*0040*/  LDCU UR4, c[0x0][0x2f8] ;  /* 0x00005f00ff0477ac */ /* 0x000e280008000800 */
[----:B------:R2:W3:Y:S01]  /*0050*/  LDC.64 R2, c[0x4][R0] ;  /* 0x0100000000027b82 */ /* 0x0004e20000000a00 */
[----:B------:R-:W4:Y:S01]  /*0060*/  LDCU.64 UR6, c[0x4][0x10] ;  /* 0x01000200ff0677ac */ /* 0x000f220008000a00 */
[----:B------:R-:W5:Y:S01]  /*0070*/  LDCU UR5, c[0x0][0x2fc] ;  /* 0x00005f80ff0577ac */ /* 0x000f620008000800 */
[----:B0-----:R-:W-:Y:S01]  /*0080*/  IADD3 R6, P0, PT, R1, UR4, RZ ;  /* 0x0000000401067c10 */ /* 0x001fe2000ff1e0ff */
[----:B----4-:R-:W-:Y:S01]  /*0090*/  IMAD.U32 R4, RZ, RZ, UR6 ;  /* 0x00000006ff047e24 */ /* 0x010fe2000f8e00ff */
[----:B------:R-:W-:-:S03]  /*00a0*/  MOV R5, UR7 ;  /* 0x0000000700057c02 */ /* 0x000fc60008000f00 */
[----:B-----5:R-:W-:Y:S01]  /*00b0*/  IMAD.X R7, RZ, RZ, UR5, P0 ;  /* 0x00000005ff077e24 */ /* 0x020fe200080e06ff */
[----:B-1----:R2:W-:Y:S07]  /*00c0*/  STL [R1], R8 ;  /* 0x0000000801007387 */ /* 0x0025ee0000100800 */
[----:B------:R-:W-:-:S07]  /*00d0*/  LEPC R20, `(.L_x_2) ;  /* 0x000000001014794e */ /* 0x000fce0000000000 */
[----:B--23--:R-:W-:Y:S05]  /*00e0*/  CALL.ABS.NOINC R2 ;  /* 0x0000000002007343 */ /* 0x00cfea0003c00000 */
.L_x_2:
[----:B------:R-:W-:Y:S05]  /*00f0*/  EXIT ;  /* 0x000000000000794d */ /* 0x000fea0003800000 */
.L_x_3:
        /* <DEDUP_REMOVED lines=16> */
.L_x_7:


//--------------------- .text._Z14printThreadIdsv --------------------------
	.section	.text._Z14printThreadIdsv,"ax",@progbits
	.align	128
        .global         _Z14printThreadIdsv
        .type           _Z14printThreadIdsv,@function
        .size           _Z14printThreadIdsv,(.L_x_8 - _Z14printThreadIdsv)
        .other          _Z14printThreadIdsv,@"STO_CUDA_ENTRY STV_DEFAULT"
_Z14printThreadIdsv:
.text._Z14printThreadIdsv:
[----:B------:R-:W0:Y:S01]  /*0000*/  LDC R1, c[0x0][0x37c] ;  /* 0x0000df00ff017b82 */ /* 0x000e220000000800 */
[----:B------:R-:W1:Y:S01]  /*0010*/  S2R R3, SR_TID.X ;  /* 0x0000000000037919 */ /* 0x000e620000002100 */
[----:B------:R-:W2:Y:S06]  /*0020*/  LDCU UR5, c[0x0][0x2fc] ;  /* 0x00005f80ff0577ac */ /* 0x000eac0008000800 */
[----:B------:R-:W1:Y:S01]  /*0030*/  LDC R10, c[0x0][0x360] ;  /* 0x0000d800ff0a7b82 */ /* 0x000e620000000800 */
[----:B0-----:R-:W-:Y:S01]  /*0040*/  VIADD R1, R1, 0xffffffe8 ;  /* 0xffffffe801017836 */ /* 0x001fe20000000000 */
[----:B------:R-:W1:Y:S01]  /*0050*/  S2R R11, SR_CTAID.X ;  /* 0x00000000000b7919 */ /* 0x000e620000002500 */
[----:B------:R-:W-:Y:S01]  /*0060*/  MOV R0, 0x0 ;  /* 0x0000000000007802 */ /* 0x000fe20000000f00 */
[----:B------:R-:W0:Y:S01]  /*0070*/  LDCU UR4, c[0x0][0x2f8] ;  /* 0x00005f00ff0477ac */ /* 0x000e220008000800 */
[----:B------:R-:W3:Y:S03]  /*0080*/  S2R R12, SR_TID.Y ;  /* 0x00000000000c7919 */ /* 0x000ee60000002200 */
[----:B------:R4:W5:Y:S01]  /*0090*/  LDC.64 R8, c[0x4][R0] ;  /* 0x0100000000087b82 */ /* 0x0009620000000a00 */
[----:B------:R-:W2:Y:S01]  /*00a0*/  LDCU.64 UR6, c[0x4][0x8] ;  /* 0x01000100ff0677ac */ /* 0x000ea20008000a00 */
[----:B------:R-:W3:Y:S01]  /*00b0*/  S2R R13, SR_TID.Z ;  /* 0x00000000000d7919 */ /* 0x000ee20000002300 */
[----:B0-----:R-:W-:Y:S01]  /*00c0*/  IADD3 R6, P0, PT, R1, UR4, RZ ;  /* 0x0000000401067c10 */ /* 0x001fe2000ff1e0ff */
[----:B--2---:R-:W-:Y:S01]  /*00d0*/  IMAD.U32 R4, RZ, RZ, UR6 ;  /* 0x00000006ff047e24 */ /* 0x004fe2000f8e00ff */
[----:B------:R-:W-:-:S03]  /*00e0*/  MOV R5, UR7 ;  /* 0x0000000700057c02 */ /* 0x000fc60008000f00 */
[----:B------:R-:W-:Y:S02]  /*00f0*/  IMAD.X R7, RZ, RZ, UR5, P0 ;  /* 0x00000005ff077e24 */ /* 0x000fe400080e06ff */
[----:B-1----:R-:W-:Y:S01]  /*0100*/  IMAD R2, R10, R11, R3 ;  /* 0x0000000b0a027224 */ /* 0x002fe200078e0203 */
[----:B------:R4:W-:Y:S04]  /*0110*/  STL.64 [R1+0x10], R10 ;  /* 0x0000100a01007387 */ /* 0x0009e80000100a00 */
[----:B------:R4:W-:Y:S04]  /*0120*/  STL.64 [R1], R2 ;  /* 0x0000000201007387 */ /* 0x0009e80000100a00 */
[----:B---3--:R4:W-:Y:S02]  /*0130*/  STL.64 [R1+0x8], R12 ;  /* 0x0000080c01007387 */ /* 0x0089e40000100a00 */
[----:B------:R-:W-:-:S07]  /*0140*/  LEPC R20, `(.L_x_4) ;  /* 0x000000001014794e */ /* 0x000fce0000000000 */
[----:B----45:R-:W-:Y:S05]  /*0150*/  CALL.ABS.NOINC R8 ;  /* 0x0000000008007343 */ /* 0x030fea0003c00000 */
.L_x_4:
[----:B------:R-:W-:Y:S05]  /*0160*/  EXIT ;  /* 0x000000000000794d */ /* 0x000fea0003800000 */
.L_x_5:
        /* <DEDUP_REMOVED lines=9> */
.L_x_8:


//--------------------- .nv.global.init           --------------------------
	.section	.nv.global.init,"aw",@progbits
.nv.global.init:
	.type		$str$1,@object
	.size		$str$1,($str - $str$1)
$str$1:
        /*0000*/ 	.byte	0x47, 0x6c, 0x6f, 0x62, 0x61, 0x6c, 0x49, 0x64, 0x3a, 0x20, 0x25, 0x64, 0x0a, 0x00
	.type		$str,@object
	.size		$str,(.L_0 - $str)
$str:
        /*000e*/ 	.byte	0x67, 0x6c, 0x6f, 0x62, 0x61, 0x6c, 0x49, 0x64, 0x3a, 0x20, 0x25, 0x64, 0x2c, 0x20, 0x74, 0x68
        /*001e*/ 	.byte	0x72, 0x65, 0x61, 0x64, 0x49, 0x64, 0x78, 0x2e, 0x78, 0x3a, 0x20, 0x25, 0x64, 0x2c, 0x20, 0x74
        /*002e*/ 	.byte	0x68, 0x72, 0x65, 0x61, 0x64, 0x49, 0x64, 0x78, 0x2e, 0x79, 0x3a, 0x20, 0x25, 0x64, 0x2c, 0x20
        /*003e*/ 	.byte	0x74, 0x68, 0x72, 0x65, 0x61, 0x64, 0x49, 0x64, 0x78, 0x2e, 0x7a, 0x3a, 0x20, 0x25, 0x64, 0x2c
        /*004e*/ 	.byte	0x20, 0x62, 0x6c, 0x6f, 0x63, 0x6b, 0x44, 0x69, 0x6d, 0x2e, 0x78, 0x3a, 0x20, 0x25, 0x64, 0x2c
        /*005e*/ 	.byte	0x20, 0x62, 0x6c, 0x6f, 0x63, 0x6b, 0x49, 0x64, 0x78, 0x2e, 0x78, 0x20, 0x25, 0x64, 0x0a, 0x00
.L_0:


//--------------------- .nv.shared.reserved.0     --------------------------
	.section	.nv.shared.reserved.0,"aw",@nobits
	.weak		__nv_reservedSMEM_offset_0_alias
	.size		__nv_reservedSMEM_offset_0_alias, 0, 64
	.other		__nv_reservedSMEM_offset_0_alias,@"STO_CUDA_RESERVED_SHARED STV_DEFAULT"
__nv_reservedSMEM_offset_0_alias:
	.zero		0
	.zero		64


//--------------------- .nv.constant0._Z27printGlobalId_NBlocksOneDimv --------------------------
	.section	.nv.constant0._Z27printGlobalId_NBlocksOneDimv,"a",@progbits
	.sectionflags	@""
	.align	4
.nv.constant0._Z27printGlobalId_NBlocksOneDimv:
	.zero		896


//--------------------- .nv.constant0._Z28printGlobalId_oneBlockOneDimv --------------------------
	.section	.nv.constant0._Z28printGlobalId_oneBlockOneDimv,"a",@progbits
	.sectionflags	@""
	.align	4
.nv.constant0._Z28printGlobalId_oneBlockOneDimv:
	.zero		896


//--------------------- .nv.constant0._Z14printThreadIdsv --------------------------
	.section	.nv.constant0._Z14printThreadIdsv,"a",@progbits
	.sectionflags	@""
	.align	4
.nv.constant0._Z14printThreadIdsv:
	.zero		896


//--------------------- SYMBOLS --------------------------

	.type		.nv.reservedSmem.offset0,@object
	.size		.nv.reservedSmem.offset0,0x4
	.type		vprintf,@function
